//
// Generated by NVIDIA NVVM Compiler
//
// Compiler Build ID: CL-36424714
// Cuda compilation tools, release 13.0, V13.0.88
// Based on NVVM 20.0.0
//

.version 9.0
.target sm_100
.address_size 64

	// .globl	_Z29optimizedReductionWarpShufflePiS_i
.extern .shared .align 16 .b8 sharedData[];

.visible .entry _Z29optimizedReductionWarpShufflePiS_i(
	.param .u64 .ptr .align 1 _Z29optimizedReductionWarpShufflePiS_i_param_0,
	.param .u64 .ptr .align 1 _Z29optimizedReductionWarpShufflePiS_i_param_1,
	.param .u32 _Z29optimizedReductionWarpShufflePiS_i_param_2
)
{
	.reg .pred 	%p<12>;
	.reg .b32 	%r<30>;
	.reg .b64 	%rd<9>;

	ld.param.u64 	%rd1, [_Z29optimizedReductionWarpShufflePiS_i_param_0];
	ld.param.u64 	%rd2, [_Z29optimizedReductionWarpShufflePiS_i_param_1];
	ld.param.u32 	%r8, [_Z29optimizedReductionWarpShufflePiS_i_param_2];
	mov.u32 	%r1, %ctaid.x;
	mov.u32 	%r29, %ntid.x;
	mov.u32 	%r3, %tid.x;
	mad.lo.s32 	%r4, %r1, %r29, %r3;
	setp.ge.s32 	%p1, %r4, %r8;
	@%p1 bra 	$L__BB0_8;
	cvta.to.global.u64 	%rd3, %rd1;
	mul.wide.s32 	%rd4, %r4, 4;
	add.s64 	%rd5, %rd3, %rd4;
	ld.global.u32 	%r9, [%rd5];
	shl.b32 	%r10, %r3, 2;
	mov.u32 	%r11, sharedData;
	add.s32 	%r5, %r11, %r10;
	st.shared.u32 	[%r5], %r9;
	bar.sync 	0;
	setp.lt.u32 	%p2, %r29, 66;
	@%p2 bra 	$L__BB0_5;
$L__BB0_2:
	shr.u32 	%r7, %r29, 1;
	setp.ge.u32 	%p3, %r3, %r7;
	@%p3 bra 	$L__BB0_4;
	shl.b32 	%r12, %r7, 2;
	add.s32 	%r13, %r5, %r12;
	ld.shared.u32 	%r14, [%r13];
	ld.shared.u32 	%r15, [%r5];
	add.s32 	%r16, %r15, %r14;
	st.shared.u32 	[%r5], %r16;
$L__BB0_4:
	bar.sync 	0;
	setp.gt.u32 	%p4, %r29, 131;
	mov.u32 	%r29, %r7;
	@%p4 bra 	$L__BB0_2;
$L__BB0_5:
	setp.gt.u32 	%p5, %r3, 31;
	@%p5 bra 	$L__BB0_8;
	ld.shared.u32 	%r17, [%r5];
	shfl.sync.down.b32	%r18|%p6, %r17, 16, 31, -1;
	add.s32 	%r19, %r18, %r17;
	shfl.sync.down.b32	%r20|%p7, %r19, 8, 31, -1;
	add.s32 	%r21, %r20, %r19;
	shfl.sync.down.b32	%r22|%p8, %r21, 4, 31, -1;
	add.s32 	%r23, %r22, %r21;
	shfl.sync.down.b32	%r24|%p9, %r23, 2, 31, -1;
	add.s32 	%r25, %r24, %r23;
	shfl.sync.down.b32	%r26|%p10, %r25, 1, 31, -1;
	add.s32 	%r27, %r26, %r25;
	st.shared.u32 	[%r5], %r27;
	setp.ne.s32 	%p11, %r3, 0;
	@%p11 bra 	$L__BB0_8;
	ld.shared.u32 	%r28, [sharedData];
	cvta.to.global.u64 	%rd6, %rd2;
	mul.wide.u32 	%rd7, %r1, 4;
	add.s64 	%rd8, %rd6, %rd7;
	st.global.u32 	[%rd8], %r28;
$L__BB0_8:
	ret;

}


// ===== COMPILED SASS (sm_100) =====

	.target	sm_100

	.elftype	@"ET_EXEC"


//--------------------- .note.nv.tkinfo           --------------------------
	.section	.note.nv.tkinfo,"",@"SHT_NOTE"
	.sectionflags	@"SHF_NOTE_NV_TKINFO"
	.tkinfo
        /*0018*/ 	.word	0x00000002
        /*0030*/ 	.string	""
        /*0030*/ 	.string	"ptxas"
        /*0030*/ 	.string	"Cuda compilation tools, release 13.0, V13.0.88"
        /*0030*/ 	.string	"Build cuda_13.0.r13.0/compiler.36424714_0"
        /*0030*/ 	.string	"-arch sm_100 -m 64 "



//--------------------- .note.nv.cuinfo           --------------------------
	.section	.note.nv.cuinfo,"",@"SHT_NOTE"
	.sectionflags	@"SHF_NOTE_NV_CUINFO"
        /*0018*/ 	.short	0x0002
        /*001a*/ 	.short	0x0064
        /*001c*/ 	.short	0x0082
	.zero		2


//--------------------- .nv.info                  --------------------------
	.section	.nv.info,"",@"SHT_CUDA_INFO"
	.align	4


	//----- nvinfo : EIATTR_REGCOUNT
	.align		4
        /*0000*/ 	.byte	0x04, 0x2f
        /*0002*/ 	.short	(.L_1 - .L_0)
	.align		4
.L_0:
        /*0004*/ 	.word	index@(_Z29optimizedReductionWarpShufflePiS_i)
        /*0008*/ 	.word	0x0000000e


	//----- nvinfo : EIATTR_FRAME_SIZE
	.align		4
.L_1:
        /*000c*/ 	.byte	0x04, 0x11
        /*000e*/ 	.short	(.L_3 - .L_2)
	.align		4
.L_2:
        /*0010*/ 	.word	index@(_Z29optimizedReductionWarpShufflePiS_i)
        /*0014*/ 	.word	0x00000000


	//----- nvinfo : EIATTR_MIN_STACK_SIZE
	.align		4
.L_3:
        /*0018*/ 	.byte	0x04, 0x12
        /*001a*/ 	.short	(.L_5 - .L_4)
	.align		4
.L_4:
        /*001c*/ 	.word	index@(_Z29optimizedReductionWarpShufflePiS_i)
        /*0020*/ 	.word	0x00000000
.L_5:


//--------------------- .nv.compat                --------------------------
	.section	.nv.compat,"",@"SHT_CUDA_COMPAT_INFO"
	.align	4
        /*0000*/ 	.byte	0x02, 0x09, 0x00, 0x00, 0x02, 0x02, 0x01, 0x00, 0x02, 0x05, 0x05, 0x00, 0x03, 0x07, 0x01, 0x01
        /*0010*/ 	.byte	0x02, 0x03, 0x00, 0x00, 0x02, 0x06, 0x01, 0x00, 0x04, 0x0b, 0x08, 0x00, 0x09, 0x00, 0x00, 0x00
        /*0020*/ 	.byte	0x00, 0x00, 0x00, 0x00


//--------------------- .nv.info._Z29optimizedReductionWarpShufflePiS_i --------------------------
	.section	.nv.info._Z29optimizedReductionWarpShufflePiS_i,"",@"SHT_CUDA_INFO"
	.sectionflags	@""
	.align	4


	//----- nvinfo : EIATTR_CUDA_API_VERSION
	.align		4
        /*0000*/ 	.byte	0x04, 0x37
        /*0002*/ 	.short	(.L_7 - .L_6)
.L_6:
        /*0004*/ 	.word	0x00000082


	//----- nvinfo : EIATTR_KPARAM_INFO
	.align		4
.L_7:
        /*0008*/ 	.byte	0x04, 0x17
        /*000a*/ 	.short	(.L_9 - .L_8)
.L_8:
        /*000c*/ 	.word	0x00000000
        /*0010*/ 	.short	0x0002
        /*0012*/ 	.short	0x0010
        /*0014*/ 	.byte	0x00, 0xf0, 0x11, 0x00


	//----- nvinfo : EIATTR_KPARAM_INFO
	.align		4
.L_9:
        /*0018*/ 	.byte	0x04, 0x17
        /*001a*/ 	.short	(.L_11 - .L_10)
.L_10:
        /*001c*/ 	.word	0x00000000
        /*0020*/ 	.short	0x0001
        /*0022*/ 	.short	0x0008
        /*0024*/ 	.byte	0x00, 0xf5, 0x21, 0x00


	//----- nvinfo : EIATTR_KPARAM_INFO
	.align		4
.L_11:
        /*0028*/ 	.byte	0x04, 0x17
        /*002a*/ 	.short	(.L_13 - .L_12)
.L_12:
        /*002c*/ 	.word	0x00000000
        /*0030*/ 	.short	0x0000
        /*0032*/ 	.short	0x0000
        /*0034*/ 	.byte	0x00, 0xf5, 0x21, 0x00


	//----- nvinfo : EIATTR_SPARSE_MMA_MASK
	.align		4
.L_13:
        /*0038*/ 	.byte	0x03, 0x50
        /*003a*/ 	.short	0x0000


	//----- nvinfo : EIATTR_MAXREG_COUNT
	.align		4
        /*003c*/ 	.byte	0x03, 0x1b
        /*003e*/ 	.short	0x00ff


	//----- nvinfo : EIATTR_NUM_BARRIERS
	.align		4
        /*0040*/ 	.byte	0x02, 0x4c
        /*0042*/ 	.byte	0x01
	.zero		1


	//----- nvinfo : EIATTR_MERCURY_ISA_VERSION
	.align		4
        /*0044*/ 	.byte	0x03, 0x5f
        /*0046*/ 	.short	0x0101


	//----- nvinfo : EIATTR_COOP_GROUP_MASK_REGIDS
	.align		4
        /*0048*/ 	.byte	0x04, 0x29
        /*004a*/ 	.short	(.L_15 - .L_14)


	//   ....[0]....
.L_14:
        /*004c*/ 	.word	0xffffffff


	//   ....[1]....
        /*0050*/ 	.word	0xffffffff


	//   ....[2]....
        /*0054*/ 	.word	0xffffffff


	//   ....[3]....
        /*0058*/ 	.word	0xffffffff


	//   ....[4]....
        /*005c*/ 	.word	0xffffffff


	//----- nvinfo : EIATTR_COOP_GROUP_INSTR_OFFSETS
	.align		4
.L_15:
        /*0060*/ 	.byte	0x04, 0x28
        /*0062*/ 	.short	(.L_17 - .L_16)


	//   ....[0]....
.L_16:
        /*0064*/ 	.word	0x00000240


	//   ....[1]....
        /*0068*/ 	.word	0x00000260


	//   ....[2]....
        /*006c*/ 	.word	0x00000280


	//   ....[3]....
        /*0070*/ 	.word	0x000002a0


	//   ....[4]....
        /*0074*/ 	.word	0x000002c0


	//----- nvinfo : EIATTR_VRC_CTA_INIT_COUNT
	.align		4
.L_17:
        /*0078*/ 	.byte	0x02, 0x4a
	.zero		1
	.zero		1


	//----- nvinfo : EIATTR_EXIT_INSTR_OFFSETS
	.align		4
        /*007c*/ 	.byte	0x04, 0x1c
        /*007e*/ 	.short	(.L_19 - .L_18)


	//   ....[0]....
.L_18:
        /*0080*/ 	.word	0x00000080


	//   ....[1]....
        /*0084*/ 	.word	0x00000210


	//   ....[2]....
        /*0088*/ 	.word	0x000002f0


	//   ....[3]....
        /*008c*/ 	.word	0x00000370


	//----- nvinfo : EIATTR_CBANK_PARAM_SIZE
	.align		4
.L_19:
        /*0090*/ 	.byte	0x03, 0x19
        /*0092*/ 	.short	0x0014


	//----- nvinfo : EIATTR_PARAM_CBANK
	.align		4
        /*0094*/ 	.byte	0x04, 0x0a
        /*0096*/ 	.short	(.L_21 - .L_20)
	.align		4
.L_20:
        /*0098*/ 	.word	index@(.nv.constant0._Z29optimizedReductionWarpShufflePiS_i)
        /*009c*/ 	.short	0x0380
        /*009e*/ 	.short	0x0014


	//----- nvinfo : EIATTR_SW_WAR
	.align		4
.L_21:
        /*00a0*/ 	.byte	0x04, 0x36
        /*00a2*/ 	.short	(.L_23 - .L_22)
.L_22:
        /*00a4*/ 	.word	0x00000008
.L_23:


//--------------------- .nv.callgraph             --------------------------
	.section	.nv.callgraph,"",@"SHT_CUDA_CALLGRAPH"
	.align	4
	.sectionentsize	8
	.align		4
        /*0000*/ 	.word	0x00000000
	.align		4
        /*0004*/ 	.word	0xffffffff
	.align		4
        /*0008*/ 	.word	0x00000000
	.align		4
        /*000c*/ 	.word	0xfffffffe
	.align		4
        /*0010*/ 	.word	0x00000000
	.align		4
        /*0014*/ 	.word	0xfffffffd
	.align		4
        /*0018*/ 	.word	0x00000000
	.align		4
        /*001c*/ 	.word	0xfffffffc


//--------------------- .text._Z29optimizedReductionWarpShufflePiS_i --------------------------
	.section	.text._Z29optimizedReductionWarpShufflePiS_i,"ax",@progbits
	.align	128
        .global         _Z29optimizedReductionWarpShufflePiS_i
        .type           _Z29optimizedReductionWarpShufflePiS_i,@function
        .size           _Z29optimizedReductionWarpShufflePiS_i,(.L_x_3 - _Z29optimizedReductionWarpShufflePiS_i)
        .other          _Z29optimizedReductionWarpShufflePiS_i,@"STO_CUDA_ENTRY STV_DEFAULT"
_Z29optimizedReductionWarpShufflePiS_i:
.text._Z29optimizedReductionWarpShufflePiS_i:
[----:B------:R-:W-:Y:S01]  /*0000*/  LDC R1, c[0x0][0x37c] ;  /* 0x0000df00ff017b82 */ /* 0x000fe20000000800 */
[----:B------:R-:W0:Y:S01]  /*0010*/  S2R R11, SR_CTAID.X ;  /* 0x00000000000b7919 */ /* 0x000e220000002500 */
[----:B------:R-:W1:Y:S01]  /*0020*/  LDCU UR4, c[0x0][0x360] ;  /* 0x00006c00ff0477ac */ /* 0x000e620008000800 */
[----:B------:R-:W0:Y:S01]  /*0030*/  S2R R6, SR_TID.X ;  /* 0x0000000000067919 */ /* 0x000e220000002100 */
[----:B------:R-:W2:Y:S01]  /*0040*/  LDCU UR5, c[0x0][0x390] ;  /* 0x00007200ff0577ac */ /* 0x000ea20008000800 */
[----:B-1----:R-:W-:Y:S02]  /*0050*/  IMAD.U32 R0, RZ, RZ, UR4 ;  /* 0x00000004ff007e24 */ /* 0x002fe4000f8e00ff */
[----:B0-----:R-:W-:-:S05]  /*0060*/  IMAD R5, R11, UR4, R6 ;  /* 0x000000040b057c24 */ /* 0x001fca000f8e0206 */
[----:B--2---:R-:W-:-:S13]  /*0070*/  ISETP.GE.AND P0, PT, R5, UR5, PT ;  /* 0x0000000505007c0c */ /* 0x004fda000bf06270 */
[----:B------:R-:W-:Y:S05]  /*0080*/  @P0 EXIT ;  /* 0x000000000000094d */ /* 0x000fea0003800000 */
[----:B------:R-:W0:Y:S01]  /*0090*/  LDC.64 R2, c[0x0][0x380] ;  /* 0x0000e000ff027b82 */ /* 0x000e220000000a00 */
[----:B------:R-:W1:Y:S01]  /*00a0*/  LDCU.64 UR6, c[0x0][0x358] ;  /* 0x00006b00ff0677ac */ /* 0x000e620008000a00 */
[----:B0-----:R-:W-:-:S06]  /*00b0*/  IMAD.WIDE R2, R5, 0x4, R2 ;  /* 0x0000000405027825 */ /* 0x001fcc00078e0202 */
[----:B-1----:R-:W2:Y:S01]  /*00c0*/  LDG.E R2, desc[UR6][R2.64] ;  /* 0x0000000602027981 */ /* 0x002ea2000c1e1900 */
[----:B------:R-:W0:Y:S01]  /*00d0*/  S2UR UR5, SR_CgaCtaId ;  /* 0x00000000000579c3 */ /* 0x000e220000008800 */
[----:B------:R-:W-:Y:S01]  /*00e0*/  UMOV UR4, 0x400 ;  /* 0x0000040000047882 */ /* 0x000fe20000000000 */
[----:B------:R-:W-:Y:S02]  /*00f0*/  ISETP.GE.U32.AND P1, PT, R0, 0x42, PT ;  /* 0x000000420000780c */ /* 0x000fe40003f26070 */
[----:B------:R-:W-:Y:S01]  /*0100*/  ISETP.GT.U32.AND P0, PT, R6, 0x1f, PT ;  /* 0x0000001f0600780c */ /* 0x000fe20003f04070 */
[----:B0-----:R-:W-:-:S06]  /*0110*/  ULEA UR4, UR5, UR4, 0x18 ;  /* 0x0000000405047291 */ /* 0x001fcc000f8ec0ff */
[----:B------:R-:W-:-:S05]  /*0120*/  LEA R5, R6, UR4, 0x2 ;  /* 0x0000000406057c11 */ /* 0x000fca000f8e10ff */
[----:B--2---:R0:W-:Y:S01]  /*0130*/  STS [R5], R2 ;  /* 0x0000000205007388 */ /* 0x0041e20000000800 */
[----:B------:R-:W-:Y:S06]  /*0140*/  BAR.SYNC.DEFER_BLOCKING 0x0 ;  /* 0x0000000000007b1d */ /* 0x000fec0000010000 */
[----:B------:R-:W-:Y:S05]  /*0150*/  @!P1 BRA `(.L_x_0) ;  /* 0x00000000002c9947 */ /* 0x000fea0003800000 */
.L_x_1:
[----:B------:R-:W-:-:S04]  /*0160*/  SHF.R.U32.HI R7, RZ, 0x1, R0 ;  /* 0x00000001ff077819 */ /* 0x000fc80000011600 */
[----:B------:R-:W-:-:S13]  /*0170*/  ISETP.GE.U32.AND P1, PT, R6, R7, PT ;  /* 0x000000070600720c */ /* 0x000fda0003f26070 */
[----:B0-----:R-:W-:Y:S01]  /*0180*/  @!P1 IMAD R2, R7, 0x4, R5 ;  /* 0x0000000407029824 */ /* 0x001fe200078e0205 */
[----:B------:R-:W-:Y:S05]  /*0190*/  @!P1 LDS R3, [R5] ;  /* 0x0000000005039984 */ /* 0x000fea0000000800 */
[----:B------:R-:W0:Y:S02]  /*01a0*/  @!P1 LDS R2, [R2] ;  /* 0x0000000002029984 */ /* 0x000e240000000800 */
[----:B0-----:R-:W-:-:S05]  /*01b0*/  @!P1 IMAD.IADD R4, R2, 0x1, R3 ;  /* 0x0000000102049824 */ /* 0x001fca00078e0203 */
[----:B------:R1:W-:Y:S01]  /*01c0*/  @!P1 STS [R5], R4 ;  /* 0x0000000405009388 */ /* 0x0003e20000000800 */
[----:B------:R-:W-:Y:S01]  /*01d0*/  BAR.SYNC.DEFER_BLOCKING 0x0 ;  /* 0x0000000000007b1d */ /* 0x000fe20000010000 */
[----:B------:R-:W-:Y:S02]  /*01e0*/  ISETP.GT.U32.AND P1, PT, R0, 0x83, PT ;  /* 0x000000830000780c */ /* 0x000fe40003f24070 */
[----:B------:R-:W-:-:S11]  /*01f0*/  MOV R0, R7 ;  /* 0x0000000700007202 */ /* 0x000fd60000000f00 */
[----:B-1----:R-:W-:Y:S05]  /*0200*/  @P1 BRA `(.L_x_1) ;  /* 0xfffffffc00d41947 */ /* 0x002fea000383ffff */
.L_x_0:
[----:B------:R-:W-:Y:S05]  /*0210*/  @P0 EXIT ;  /* 0x000000000000094d */ /* 0x000fea0003800000 */
[----:B------:R-:W1:Y:S01]  /*0220*/  LDS R0, [R5] ;  /* 0x0000000005007984 */ /* 0x000e620000000800 */
[----:B------:R-:W-:-:S03]  /*0230*/  ISETP.NE.AND P0, PT, R6, RZ, PT ;  /* 0x000000ff0600720c */ /* 0x000fc60003f05270 */
[----:B-1----:R-:W1:Y:S02]  /*0240*/  SHFL.DOWN PT, R3, R0, 0x10, 0x1f ;  /* 0x0a001f0000037f89 */ /* 0x002e6400000e0000 */
[----:B-1----:R-:W-:-:S05]  /*0250*/  IMAD.IADD R3, R0, 0x1, R3 ;  /* 0x0000000100037824 */ /* 0x002fca00078e0203 */
[----:B0-----:R-:W0:Y:S02]  /*0260*/  SHFL.DOWN PT, R2, R3, 0x8, 0x1f ;  /* 0x09001f0003027f89 */ /* 0x001e2400000e0000 */
[----:B0-----:R-:W-:-:S05]  /*0270*/  IMAD.IADD R2, R3, 0x1, R2 ;  /* 0x0000000103027824 */ /* 0x001fca00078e0202 */
[----:B------:R-:W0:Y:S02]  /*0280*/  SHFL.DOWN PT, R7, R2, 0x4, 0x1f ;  /* 0x08801f0002077f89 */ /* 0x000e2400000e0000 */
[----:B0-----:R-:W-:-:S05]  /*0290*/  IADD3 R7, PT, PT, R2, R7, RZ ;  /* 0x0000000702077210 */ /* 0x001fca0007ffe0ff */
[----:B------:R-:W0:Y:S02]  /*02a0*/  SHFL.DOWN PT, R4, R7, 0x2, 0x1f ;  /* 0x08401f0007047f89 */ /* 0x000e2400000e0000 */
[----:B0-----:R-:W-:-:S05]  /*02b0*/  IMAD.IADD R4, R7, 0x1, R4 ;  /* 0x0000000107047824 */ /* 0x001fca00078e0204 */
[----:B------:R-:W0:Y:S02]  /*02c0*/  SHFL.DOWN PT, R9, R4, 0x1, 0x1f ;  /* 0x08201f0004097f89 */ /* 0x000e2400000e0000 */
[----:B0-----:R-:W-:-:S05]  /*02d0*/  IADD3 R6, PT, PT, R4, R9, RZ ;  /* 0x0000000904067210 */ /* 0x001fca0007ffe0ff */
[----:B------:R0:W-:Y:S01]  /*02e0*/  STS [R5], R6 ;  /* 0x0000000605007388 */ /* 0x0001e20000000800 */
[----:B------:R-:W-:Y:S05]  /*02f0*/  @P0 EXIT ;  /* 0x000000000000094d */ /* 0x000fea0003800000 */
[----:B------:R-:W1:Y:S01]  /*0300*/  S2UR UR5, SR_CgaCtaId ;  /* 0x00000000000579c3 */ /* 0x000e620000008800 */
[----:B------:R-:W-:-:S07]  /*0310*/  UMOV UR4, 0x400 ;  /* 0x0000040000047882 */ /* 0x000fce0000000000 */
[----:B------:R-:W2:Y:S01]  /*0320*/  LDC.64 R2, c[0x0][0x388] ;  /* 0x0000e200ff027b82 */ /* 0x000ea20000000a00 */
[----:B-1----:R-:W-:Y:S01]  /*0330*/  ULEA UR4, UR5, UR4, 0x18 ;  /* 0x0000000405047291 */ /* 0x002fe2000f8ec0ff */
[----:B--2---:R-:W-:-:S08]  /*0340*/  IMAD.WIDE.U32 R2, R11, 0x4, R2 ;  /* 0x000000040b027825 */ /* 0x004fd000078e0002 */
[----:B0-----:R-:W0:Y:S04]  /*0350*/  LDS R5, [UR4] ;  /* 0x00000004ff057984 */ /* 0x001e280008000800 */
[----:B0-----:R-:W-:Y:S01]  /*0360*/  STG.E desc[UR6][R2.64], R5 ;  /* 0x0000000502007986 */ /* 0x001fe2000c101906 */
[----:B------:R-:W-:Y:S05]  /*0370*/  EXIT ;  /* 0x000000000000794d */ /* 0x000fea0003800000 */
.L_x_2:
[----:B------:R-:W-:-:S00]  /*0380*/  BRA `(.L_x_2) ;  /* 0xfffffffc00fc7947 */ /* 0x000fc0000383ffff */
[----:B------:R-:W-:-:S00]  /*0390*/  NOP ;  /* 0x0000000000007918 */ /* 0x000fc00000000000 */
        /* <DEDUP_REMOVED lines=14> */
.L_x_3:


//--------------------- .nv.shared._Z29optimizedReductionWarpShufflePiS_i --------------------------
	.section	.nv.shared._Z29optimizedReductionWarpShufflePiS_i,"aw",@nobits
	.sectionflags	@""
	.align	16
	.zero		1024


//--------------------- .nv.shared.reserved.0     --------------------------
	.section	.nv.shared.reserved.0,"aw",@nobits
	.weak		__nv_reservedSMEM_offset_0_alias
	.size		__nv_reservedSMEM_offset_0_alias, 0, 64
	.other		__nv_reservedSMEM_offset_0_alias,@"STO_CUDA_RESERVED_SHARED STV_DEFAULT"
__nv_reservedSMEM_offset_0_alias:
	.zero		0
	.zero		64


//--------------------- .nv.constant0._Z29optimizedReductionWarpShufflePiS_i --------------------------
	.section	.nv.constant0._Z29optimizedReductionWarpShufflePiS_i,"a",@progbits
	.sectionflags	@""
	.align	4
.nv.constant0._Z29optimizedReductionWarpShufflePiS_i:
	.zero		916


//--------------------- SYMBOLS --------------------------

	.type		.nv.reservedSmem.offset0,@object
	.size		.nv.reservedSmem.offset0,0x4
	.type		.nv.reservedSmem.cap,@object
	.size		.nv.reservedSmem.cap,0x4
